	.headerflags	@"EF_CUDA_TEXMODE_UNIFIED EF_CUDA_64BIT_ADDRESS EF_CUDA_ACCELERATORS EF_CUDA_SM90 EF_CUDA_VIRTUAL_SM(EF_CUDA_SM90)"
	.elftype	@"ET_EXEC"


//--------------------- .nv.info                  --------------------------
	.section	.nv.info,"",@"SHT_CUDA_INFO"
	.align	4


	//----- nvinfo : EIATTR_REGCOUNT
	.align		4
        /*0000*/ 	.byte	0x04, 0x2f
        /*0002*/ 	.short	(.L_1 - .L_0)
	.align		4
.L_0:
        /*0004*/ 	.word	index@(triton_poi_fused_convolution_max_pool2d_with_indices_relu_sgn_sub_21)
        /*0008*/ 	.word	0x00000011


	//----- nvinfo : EIATTR_MIN_STACK_SIZE
	.align		4
.L_1:
        /*000c*/ 	.byte	0x04, 0x12
        /*000e*/ 	.short	(.L_3 - .L_2)
	.align		4
.L_2:
        /*0010*/ 	.word	index@(triton_poi_fused_convolution_max_pool2d_with_indices_relu_sgn_sub_21)
        /*0014*/ 	.word	0x00000000


	//----- nvinfo : EIATTR_FRAME_SIZE
	.align		4
.L_3:
        /*0018*/ 	.byte	0x04, 0x11
        /*001a*/ 	.short	(.L_5 - .L_4)
	.align		4
.L_4:
        /*001c*/ 	.word	index@(triton_poi_fused_convolution_max_pool2d_with_indices_relu_sgn_sub_21)
        /*0020*/ 	.word	0x00000000


	//----- nvinfo : EIATTR_MIN_STACK_SIZE
	.align		4
.L_5:
        /*0024*/ 	.byte	0x04, 0x12
        /*0026*/ 	.short	(.L_7 - .L_6)
	.align		4
.L_6:
        /*0028*/ 	.word	index@(triton_poi_fused_convolution_max_pool2d_with_indices_relu_sgn_sub_21)
        /*002c*/ 	.word	0x00000000
.L_7:


//--------------------- .nv.info.triton_poi_fused_convolution_max_pool2d_with_indices_relu_sgn_sub_21 --------------------------
	.section	.nv.info.triton_poi_fused_convolution_max_pool2d_with_indices_relu_sgn_sub_21,"",@"SHT_CUDA_INFO"
	.sectionflags	@""
	.align	4


	//----- nvinfo : EIATTR_CUDA_API_VERSION
	.align		4
        /*0000*/ 	.byte	0x04, 0x37
        /*0002*/ 	.short	(.L_9 - .L_8)
.L_8:
        /*0004*/ 	.word	0x0000007c


	//----- nvinfo : EIATTR_KPARAM_INFO
	.align		4
.L_9:
        /*0008*/ 	.byte	0x04, 0x17
        /*000a*/ 	.short	(.L_11 - .L_10)
.L_10:
        /*000c*/ 	.word	0x00000000
        /*0010*/ 	.short	0x0004
        /*0012*/ 	.short	0x0020
        /*0014*/ 	.byte	0x00, 0xf0, 0x11, 0x00


	//----- nvinfo : EIATTR_KPARAM_INFO
	.align		4
.L_11:
        /*0018*/ 	.byte	0x04, 0x17
        /*001a*/ 	.short	(.L_13 - .L_12)
.L_12:
        /*001c*/ 	.word	0x00000000
        /*0020*/ 	.short	0x0003
        /*0022*/ 	.short	0x0018
        /*0024*/ 	.byte	0x00, 0xf4, 0x21, 0x00


	//----- nvinfo : EIATTR_KPARAM_INFO
	.align		4
.L_13:
        /*0028*/ 	.byte	0x04, 0x17
        /*002a*/ 	.short	(.L_15 - .L_14)
.L_14:
        /*002c*/ 	.word	0x00000000
        /*0030*/ 	.short	0x0002
        /*0032*/ 	.short	0x0010
        /*0034*/ 	.byte	0x00, 0xf4, 0x21, 0x00


	//----- nvinfo : EIATTR_KPARAM_INFO
	.align		4
.L_15:
        /*0038*/ 	.byte	0x04, 0x17
        /*003a*/ 	.short	(.L_17 - .L_16)
.L_16:
        /*003c*/ 	.word	0x00000000
        /*0040*/ 	.short	0x0001
        /*0042*/ 	.short	0x0008
        /*0044*/ 	.byte	0x00, 0xf4, 0x21, 0x00


	//----- nvinfo : EIATTR_KPARAM_INFO
	.align		4
.L_17:
        /*0048*/ 	.byte	0x04, 0x17
        /*004a*/ 	.short	(.L_19 - .L_18)
.L_18:
        /*004c*/ 	.word	0x00000000
        /*0050*/ 	.short	0x0000
        /*0052*/ 	.short	0x0000
        /*0054*/ 	.byte	0x00, 0xf4, 0x21, 0x00


	//----- nvinfo : EIATTR_SPARSE_MMA_MASK
	.align		4
.L_19:
        /*0058*/ 	.byte	0x03, 0x50
        /*005a*/ 	.short	0x0000


	//----- nvinfo : EIATTR_MAXREG_COUNT
	.align		4
        /*005c*/ 	.byte	0x03, 0x1b
        /*005e*/ 	.short	0x00ff


	//----- nvinfo : EIATTR_EXIT_INSTR_OFFSETS
	.align		4
        /*0060*/ 	.byte	0x04, 0x1c
        /*0062*/ 	.short	(.L_21 - .L_20)


	//   ....[0]....
.L_20:
        /*0064*/ 	.word	0x00000330


	//----- nvinfo : EIATTR_REQNTID
	.align		4
.L_21:
        /*0068*/ 	.byte	0x04, 0x10
        /*006a*/ 	.short	(.L_23 - .L_22)
.L_22:
        /*006c*/ 	.word	0x00000100
        /*0070*/ 	.word	0x00000001
        /*0074*/ 	.word	0x00000001


	//----- nvinfo : EIATTR_CBANK_PARAM_SIZE
	.align		4
.L_23:
        /*0078*/ 	.byte	0x03, 0x19
        /*007a*/ 	.short	0x0024


	//----- nvinfo : EIATTR_PARAM_CBANK
	.align		4
        /*007c*/ 	.byte	0x04, 0x0a
        /*007e*/ 	.short	(.L_25 - .L_24)
	.align		4
.L_24:
        /*0080*/ 	.word	index@(.nv.constant0.triton_poi_fused_convolution_max_pool2d_with_indices_relu_sgn_sub_21)
        /*0084*/ 	.short	0x0210
        /*0086*/ 	.short	0x0024


	//----- nvinfo : EIATTR_SW_WAR
	.align		4
.L_25:
        /*0088*/ 	.byte	0x04, 0x36
        /*008a*/ 	.short	(.L_27 - .L_26)
.L_26:
        /*008c*/ 	.word	0x00000008
.L_27:


//--------------------- .nv.callgraph             --------------------------
	.section	.nv.callgraph,"",@"SHT_CUDA_CALLGRAPH"
	.align	4
	.sectionentsize	8
	.align		4
        /*0000*/ 	.word	0x00000000
	.align		4
        /*0004*/ 	.word	0xffffffff
	.align		4
        /*0008*/ 	.word	0x00000000
	.align		4
        /*000c*/ 	.word	0xfffffffe
	.align		4
        /*0010*/ 	.word	0x00000000
	.align		4
        /*0014*/ 	.word	0xfffffffd
	.align		4
        /*0018*/ 	.word	0x00000000
	.align		4
        /*001c*/ 	.word	0xfffffffc


//--------------------- .text.triton_poi_fused_convolution_max_pool2d_with_indices_relu_sgn_sub_21 --------------------------
	.section	.text.triton_poi_fused_convolution_max_pool2d_with_indices_relu_sgn_sub_21,"ax",@progbits
	.align	128
        .global         triton_poi_fused_convolution_max_pool2d_with_indices_relu_sgn_sub_21
        .type           triton_poi_fused_convolution_max_pool2d_with_indices_relu_sgn_sub_21,@function
        .size           triton_poi_fused_convolution_max_pool2d_with_indices_relu_sgn_sub_21,(.L_x_1 - triton_poi_fused_convolution_max_pool2d_with_indices_relu_sgn_sub_21)
        .other          triton_poi_fused_convolution_max_pool2d_with_indices_relu_sgn_sub_21,@"STO_CUDA_ENTRY STV_DEFAULT"
triton_poi_fused_convolution_max_pool2d_with_indices_relu_sgn_sub_21:
.text.triton_poi_fused_convolution_max_pool2d_with_indices_relu_sgn_sub_21:
[----:B------:R-:W-:Y:S01]  /*0000*/  LDC R1, c[0x0][0x28] ;  /* 0x00000a00ff017b82 */ /* 0x000fe20000000800 */
[----:B------:R-:W1:Y:S07]  /*0010*/  S2R R0, SR_TID.X ;  /* 0x0000000000007919 */ /* 0x000e6e0000002100 */
[----:B------:R-:W2:Y:S01]  /*0020*/  LDC.64 R10, c[0x0][0x220] ;  /* 0x00008800ff0a7b82 */ /* 0x000ea20000000a00 */
[----:B------:R-:W-:Y:S01]  /*0030*/  ULDC.64 UR4, c[0x0][0x208] ;  /* 0x0000820000047ab9 */ /* 0x000fe20000000a00 */
[----:B------:R-:W3:Y:S06]  /*0040*/  S2R R7, SR_CTAID.X ;  /* 0x0000000000077919 */ /* 0x000eec0000002500 */
[----:B------:R-:W4:Y:S08]  /*0050*/  LDC.64 R4, c[0x0][0x218] ;  /* 0x00008600ff047b82 */ /* 0x000f300000000a00 */
[----:B------:R-:W5:Y:S01]  /*0060*/  LDC.64 R2, c[0x0][0x210] ;  /* 0x00008400ff027b82 */ /* 0x000f620000000a00 */
[----:B-1----:R-:W-:Y:S01]  /*0070*/  IMAD.SHL.U32 R0, R0, 0x2, RZ ;  /* 0x0000000200007824 */ /* 0x002fe200078e00ff */
[----:B---3--:R-:W-:-:S04]  /*0080*/  SHF.R.S32.HI R6, RZ, 0x16, R7 ;  /* 0x00000016ff067819 */ /* 0x008fc80000011407 */
[----:B------:R-:W-:-:S05]  /*0090*/  LOP3.LUT R0, R0, 0x1fe, RZ, 0xc0, !PT ;  /* 0x000001fe00007812 */ /* 0x000fca00078ec0ff */
[----:B------:R-:W-:Y:S01]  /*00a0*/  IMAD R0, R7, 0x200, R0 ;  /* 0x0000020007007824 */ /* 0x000fe200078e0200 */
[----:B------:R-:W-:-:S03]  /*00b0*/  SGXT R7, R6, 0x1 ;  /* 0x000000010607781a */ /* 0x000fc60000000200 */
[----:B----4-:R-:W-:Y:S01]  /*00c0*/  IMAD.WIDE R4, R0, 0x4, R4 ;  /* 0x0000000400047825 */ /* 0x010fe200078e0204 */
[----:B------:R-:W-:-:S03]  /*00d0*/  LEA.HI R7, R7, R0, RZ, 0x8 ;  /* 0x0000000007077211 */ /* 0x000fc600078f40ff */
[C---:B-----5:R-:W-:Y:S01]  /*00e0*/  IMAD.WIDE R2, R0.reuse, 0x4, R2 ;  /* 0x0000000400027825 */ /* 0x060fe200078e0202 */
[----:B------:R-:W-:Y:S01]  /*00f0*/  LOP3.LUT R7, R7, 0xffffff00, RZ, 0xc0, !PT ;  /* 0xffffff0007077812 */ /* 0x000fe200078ec0ff */
[----:B------:R-:W3:Y:S04]  /*0100*/  LDG.E.64 R8, desc[UR4][R4.64] ;  /* 0x0000000404087981 */ /* 0x000ee8000c1e1b00 */
[----:B------:R-:W-:-:S04]  /*0110*/  IMAD.IADD R7, R0, 0x1, -R7 ;  /* 0x0000000100077824 */ /* 0x000fc800078e0a07 */
[----:B--2---:R-:W-:Y:S02]  /*0120*/  IMAD.WIDE R10, R7, 0x4, R10 ;  /* 0x00000004070a7825 */ /* 0x004fe400078e020a */
[----:B------:R-:W2:Y:S04]  /*0130*/  LDG.E.64 R6, desc[UR4][R2.64] ;  /* 0x0000000402067981 */ /* 0x000ea8000c1e1b00 */
[----:B------:R-:W3:Y:S02]  /*0140*/  LDG.E.EL.64 R10, desc[UR4][R10.64] ;  /* 0x000000040a0a7981 */ /* 0x000ee4000c2e1b00 */
[----:B---3--:R-:W-:Y:S01]  /*0150*/  FADD R12, R10, R8 ;  /* 0x000000080a0c7221 */ /* 0x008fe20000000000 */
[C---:B--2---:R-:W-:Y:S01]  /*0160*/  FSETP.GEU.AND P1, PT, R6.reuse, -R10, PT ;  /* 0x8000000a0600720b */ /* 0x044fe20003f2e000 */
[----:B------:R-:W-:Y:S01]  /*0170*/  FADD R6, R6, R10 ;  /* 0x0000000a06067221 */ /* 0x000fe20000000000 */
[----:B------:R-:W-:-:S04]  /*0180*/  FSETP.GEU.AND P2, PT, R10, -R8, PT ;  /* 0x800000080a00720b */ /* 0x000fc80003f4e000 */
[----:B------:R-:W-:Y:S01]  /*0190*/  FSEL R8, R12, RZ, P2 ;  /* 0x000000ff0c087208 */ /* 0x000fe20001000000 */
[C---:B------:R-:W-:Y:S01]  /*01a0*/  FADD R12, R11.reuse, R9 ;  /* 0x000000090b0c7221 */ /* 0x040fe20000000000 */
[----:B------:R-:W-:Y:S02]  /*01b0*/  FSEL R6, R6, RZ, P1 ;  /* 0x000000ff06067208 */ /* 0x000fe40000800000 */
[----:B------:R-:W-:Y:S02]  /*01c0*/  FSETP.GEU.AND P2, PT, R11, -R9, PT ;  /* 0x800000090b00720b */ /* 0x000fe40003f4e000 */
[C---:B------:R-:W-:Y:S01]  /*01d0*/  FSETP.GEU.AND P0, PT, R7.reuse, -R11, PT ;  /* 0x8000000b0700720b */ /* 0x040fe20003f0e000 */
[----:B------:R-:W-:Y:S01]  /*01e0*/  FADD R7, R7, R11 ;  /* 0x0000000b07077221 */ /* 0x000fe20000000000 */
[----:B------:R-:W-:Y:S02]  /*01f0*/  FSETP.GT.AND P1, PT, R8, R6, PT ;  /* 0x000000060800720b */ /* 0x000fe40003f24000 */
[----:B------:R-:W-:-:S02]  /*0200*/  FSEL R9, R12, RZ, P2 ;  /* 0x000000ff0c097208 */ /* 0x000fc40001000000 */
[----:B------:R-:W-:Y:S02]  /*0210*/  FSETP.GEU.AND P2, PT, R8, R6, PT ;  /* 0x000000060800720b */ /* 0x000fe40003f4e000 */
[----:B------:R-:W-:Y:S02]  /*0220*/  FSEL R7, R7, RZ, P0 ;  /* 0x000000ff07077208 */ /* 0x000fe40000000000 */
[----:B------:R-:W-:Y:S02]  /*0230*/  SEL R10, RZ, 0x1, !P1 ;  /* 0x00000001ff0a7807 */ /* 0x000fe40004800000 */
[CC--:B------:R-:W-:Y:S02]  /*0240*/  FSETP.GT.AND P0, PT, R9.reuse, R7.reuse, PT ;  /* 0x000000070900720b */ /* 0x0c0fe40003f04000 */
[----:B------:R-:W-:Y:S02]  /*0250*/  CS2R R12, SRZ ;  /* 0x00000000000c7805 */ /* 0x000fe4000001ff00 */
[----:B------:R-:W-:Y:S01]  /*0260*/  FSETP.GEU.AND P3, PT, R9, R7, PT ;  /* 0x000000070900720b */ /* 0x000fe20003f6e000 */
[----:B------:R-:W-:-:S02]  /*0270*/  @!P1 IMAD.MOV R12, RZ, RZ, -0x1 ;  /* 0xffffffffff0c9424 */ /* 0x000fc400078e02ff */
[----:B------:R-:W-:Y:S02]  /*0280*/  @P2 IMAD.MOV R12, RZ, RZ, R10 ;  /* 0x000000ffff0c2224 */ /* 0x000fe400078e020a */
[----:B------:R-:W1:Y:S01]  /*0290*/  LDC.64 R10, c[0x0][0x228] ;  /* 0x00008a00ff0a7b82 */ /* 0x000e620000000a00 */
[----:B------:R-:W-:-:S03]  /*02a0*/  SEL R14, RZ, 0x1, !P0 ;  /* 0x00000001ff0e7807 */ /* 0x000fc60004000000 */
[----:B------:R-:W-:-:S04]  /*02b0*/  @!P0 IMAD.MOV R13, RZ, RZ, -0x1 ;  /* 0xffffffffff0d8424 */ /* 0x000fc800078e02ff */
[----:B------:R-:W-:Y:S01]  /*02c0*/  @P3 IMAD.MOV R13, RZ, RZ, R14 ;  /* 0x000000ffff0d3224 */ /* 0x000fe200078e020e */
[----:B------:R-:W-:Y:S08]  /*02d0*/  I2F.S16 R12, R12 ;  /* 0x0000000c000c7306 */ /* 0x000ff00000101400 */
[----:B------:R-:W2:Y:S01]  /*02e0*/  I2F.S16 R13, R13 ;  /* 0x0000000d000d7306 */ /* 0x000ea20000101400 */
[----:B------:R-:W-:Y:S04]  /*02f0*/  STG.E.64 desc[UR4][R2.64], R6 ;  /* 0x0000000602007986 */ /* 0x000fe8000c101b04 */
[----:B------:R-:W-:Y:S01]  /*0300*/  STG.E.64 desc[UR4][R4.64], R8 ;  /* 0x0000000804007986 */ /* 0x000fe2000c101b04 */
[----:B-1----:R-:W-:-:S05]  /*0310*/  IMAD.WIDE R10, R0, 0x4, R10 ;  /* 0x00000004000a7825 */ /* 0x002fca00078e020a */
[----:B--2---:R-:W-:Y:S01]  /*0320*/  STG.E.64 desc[UR4][R10.64], R12 ;  /* 0x0000000c0a007986 */ /* 0x004fe2000c101b04 */
[----:B------:R-:W-:Y:S05]  /*0330*/  EXIT ;  /* 0x000000000000794d */ /* 0x000fea0003800000 */
.L_x_0:
[----:B------:R-:W-:-:S00]  /*0340*/  BRA `(.L_x_0) ;  /* 0xfffffffc00fc7947 */ /* 0x000fc0000383ffff */
[----:B------:R-:W-:-:S00]  /*0350*/  NOP ;  /* 0x0000000000007918 */ /* 0x000fc00000000000 */
        /* <DEDUP_REMOVED lines=10> */
.L_x_1:


//--------------------- .nv.constant0.triton_poi_fused_convolution_max_pool2d_with_indices_relu_sgn_sub_21 --------------------------
	.section	.nv.constant0.triton_poi_fused_convolution_max_pool2d_with_indices_relu_sgn_sub_21,"a",@progbits
	.sectionflags	@""
	.align	4
.nv.constant0.triton_poi_fused_convolution_max_pool2d_with_indices_relu_sgn_sub_21:
	.zero		564
